	.headerflags	@"EF_CUDA_TEXMODE_UNIFIED EF_CUDA_64BIT_ADDRESS EF_CUDA_ACCELERATORS EF_CUDA_SM90 EF_CUDA_VIRTUAL_SM(EF_CUDA_SM90)"
	.elftype	@"ET_EXEC"


//--------------------- .nv.info                  --------------------------
	.section	.nv.info,"",@"SHT_CUDA_INFO"
	.align	4


	//----- nvinfo : EIATTR_REGCOUNT
	.align		4
        /*0000*/ 	.byte	0x04, 0x2f
        /*0002*/ 	.short	(.L_1 - .L_0)
	.align		4
.L_0:
        /*0004*/ 	.word	index@(triton_poi_fused_add_42)
        /*0008*/ 	.word	0x0000001b


	//----- nvinfo : EIATTR_MIN_STACK_SIZE
	.align		4
.L_1:
        /*000c*/ 	.byte	0x04, 0x12
        /*000e*/ 	.short	(.L_3 - .L_2)
	.align		4
.L_2:
        /*0010*/ 	.word	index@(triton_poi_fused_add_42)
        /*0014*/ 	.word	0x00000000


	//----- nvinfo : EIATTR_FRAME_SIZE
	.align		4
.L_3:
        /*0018*/ 	.byte	0x04, 0x11
        /*001a*/ 	.short	(.L_5 - .L_4)
	.align		4
.L_4:
        /*001c*/ 	.word	index@(triton_poi_fused_add_42)
        /*0020*/ 	.word	0x00000000


	//----- nvinfo : EIATTR_MIN_STACK_SIZE
	.align		4
.L_5:
        /*0024*/ 	.byte	0x04, 0x12
        /*0026*/ 	.short	(.L_7 - .L_6)
	.align		4
.L_6:
        /*0028*/ 	.word	index@(triton_poi_fused_add_42)
        /*002c*/ 	.word	0x00000000
.L_7:


//--------------------- .nv.info.triton_poi_fused_add_42 --------------------------
	.section	.nv.info.triton_poi_fused_add_42,"",@"SHT_CUDA_INFO"
	.sectionflags	@""
	.align	4


	//----- nvinfo : EIATTR_CUDA_API_VERSION
	.align		4
        /*0000*/ 	.byte	0x04, 0x37
        /*0002*/ 	.short	(.L_9 - .L_8)
.L_8:
        /*0004*/ 	.word	0x0000007c


	//----- nvinfo : EIATTR_KPARAM_INFO
	.align		4
.L_9:
        /*0008*/ 	.byte	0x04, 0x17
        /*000a*/ 	.short	(.L_11 - .L_10)
.L_10:
        /*000c*/ 	.word	0x00000000
        /*0010*/ 	.short	0x0006
        /*0012*/ 	.short	0x002c
        /*0014*/ 	.byte	0x00, 0xf0, 0x11, 0x00


	//----- nvinfo : EIATTR_KPARAM_INFO
	.align		4
.L_11:
        /*0018*/ 	.byte	0x04, 0x17
        /*001a*/ 	.short	(.L_13 - .L_12)
.L_12:
        /*001c*/ 	.word	0x00000000
        /*0020*/ 	.short	0x0005
        /*0022*/ 	.short	0x0028
        /*0024*/ 	.byte	0x00, 0xf0, 0x11, 0x00


	//----- nvinfo : EIATTR_KPARAM_INFO
	.align		4
.L_13:
        /*0028*/ 	.byte	0x04, 0x17
        /*002a*/ 	.short	(.L_15 - .L_14)
.L_14:
        /*002c*/ 	.word	0x00000000
        /*0030*/ 	.short	0x0004
        /*0032*/ 	.short	0x0020
        /*0034*/ 	.byte	0x00, 0xf4, 0x21, 0x00


	//----- nvinfo : EIATTR_KPARAM_INFO
	.align		4
.L_15:
        /*0038*/ 	.byte	0x04, 0x17
        /*003a*/ 	.short	(.L_17 - .L_16)
.L_16:
        /*003c*/ 	.word	0x00000000
        /*0040*/ 	.short	0x0003
        /*0042*/ 	.short	0x0018
        /*0044*/ 	.byte	0x00, 0xf4, 0x21, 0x00


	//----- nvinfo : EIATTR_KPARAM_INFO
	.align		4
.L_17:
        /*0048*/ 	.byte	0x04, 0x17
        /*004a*/ 	.short	(.L_19 - .L_18)
.L_18:
        /*004c*/ 	.word	0x00000000
        /*0050*/ 	.short	0x0002
        /*0052*/ 	.short	0x0010
        /*0054*/ 	.byte	0x00, 0xf4, 0x21, 0x00


	//----- nvinfo : EIATTR_KPARAM_INFO
	.align		4
.L_19:
        /*0058*/ 	.byte	0x04, 0x17
        /*005a*/ 	.short	(.L_21 - .L_20)
.L_20:
        /*005c*/ 	.word	0x00000000
        /*0060*/ 	.short	0x0001
        /*0062*/ 	.short	0x0008
        /*0064*/ 	.byte	0x00, 0xf4, 0x21, 0x00


	//----- nvinfo : EIATTR_KPARAM_INFO
	.align		4
.L_21:
        /*0068*/ 	.byte	0x04, 0x17
        /*006a*/ 	.short	(.L_23 - .L_22)
.L_22:
        /*006c*/ 	.word	0x00000000
        /*0070*/ 	.short	0x0000
        /*0072*/ 	.short	0x0000
        /*0074*/ 	.byte	0x00, 0xf4, 0x21, 0x00


	//----- nvinfo : EIATTR_SPARSE_MMA_MASK
	.align		4
.L_23:
        /*0078*/ 	.byte	0x03, 0x50
        /*007a*/ 	.short	0x0000


	//----- nvinfo : EIATTR_MAXREG_COUNT
	.align		4
        /*007c*/ 	.byte	0x03, 0x1b
        /*007e*/ 	.short	0x00ff


	//----- nvinfo : EIATTR_EXIT_INSTR_OFFSETS
	.align		4
        /*0080*/ 	.byte	0x04, 0x1c
        /*0082*/ 	.short	(.L_25 - .L_24)


	//   ....[0]....
.L_24:
        /*0084*/ 	.word	0x00000440


	//   ....[1]....
        /*0088*/ 	.word	0x00000480


	//----- nvinfo : EIATTR_REQNTID
	.align		4
.L_25:
        /*008c*/ 	.byte	0x04, 0x10
        /*008e*/ 	.short	(.L_27 - .L_26)
.L_26:
        /*0090*/ 	.word	0x00000080
        /*0094*/ 	.word	0x00000001
        /*0098*/ 	.word	0x00000001


	//----- nvinfo : EIATTR_CBANK_PARAM_SIZE
	.align		4
.L_27:
        /*009c*/ 	.byte	0x03, 0x19
        /*009e*/ 	.short	0x0030


	//----- nvinfo : EIATTR_PARAM_CBANK
	.align		4
        /*00a0*/ 	.byte	0x04, 0x0a
        /*00a2*/ 	.short	(.L_29 - .L_28)
	.align		4
.L_28:
        /*00a4*/ 	.word	index@(.nv.constant0.triton_poi_fused_add_42)
        /*00a8*/ 	.short	0x0210
        /*00aa*/ 	.short	0x0030


	//----- nvinfo : EIATTR_SW_WAR
	.align		4
.L_29:
        /*00ac*/ 	.byte	0x04, 0x36
        /*00ae*/ 	.short	(.L_31 - .L_30)
.L_30:
        /*00b0*/ 	.word	0x00000008
.L_31:


//--------------------- .nv.callgraph             --------------------------
	.section	.nv.callgraph,"",@"SHT_CUDA_CALLGRAPH"
	.align	4
	.sectionentsize	8
	.align		4
        /*0000*/ 	.word	0x00000000
	.align		4
        /*0004*/ 	.word	0xffffffff
	.align		4
        /*0008*/ 	.word	0x00000000
	.align		4
        /*000c*/ 	.word	0xfffffffe
	.align		4
        /*0010*/ 	.word	0x00000000
	.align		4
        /*0014*/ 	.word	0xfffffffd
	.align		4
        /*0018*/ 	.word	0x00000000
	.align		4
        /*001c*/ 	.word	0xfffffffc


//--------------------- .text.triton_poi_fused_add_42 --------------------------
	.section	.text.triton_poi_fused_add_42,"ax",@progbits
	.sectionflags	@"SHF_BARRIERS=1"
	.align	128
        .global         triton_poi_fused_add_42
        .type           triton_poi_fused_add_42,@function
        .size           triton_poi_fused_add_42,(.L_x_1 - triton_poi_fused_add_42)
        .other          triton_poi_fused_add_42,@"STO_CUDA_ENTRY STV_DEFAULT"
triton_poi_fused_add_42:
.text.triton_poi_fused_add_42:
[----:B------:R-:W0:Y:S01]  /*0000*/  LDC R1, c[0x0][0x28] ;  /* 0x00000a00ff017b82 */ /* 0x000e220000000800 */
[----:B------:R-:W1:Y:S07]  /*0010*/  S2R R17, SR_TID.X ;  /* 0x0000000000117919 */ /* 0x000e6e0000002100 */
[----:B------:R-:W2:Y:S01]  /*0020*/  LDC.64 R14, c[0x0][0x210] ;  /* 0x00008400ff0e7b82 */ /* 0x000ea20000000a00 */
[----:B------:R-:W-:Y:S01]  /*0030*/  CS2R R2, SRZ ;  /* 0x0000000000027805 */ /* 0x000fe2000001ff00 */
[----:B------:R-:W-:Y:S01]  /*0040*/  ULDC.64 UR6, c[0x0][0x208] ;  /* 0x0000820000067ab9 */ /* 0x000fe20000000a00 */
[----:B------:R-:W3:Y:S01]  /*0050*/  S2R R18, SR_CTAID.Y ;  /* 0x0000000000127919 */ /* 0x000ee20000002600 */
[----:B------:R-:W4:Y:S04]  /*0060*/  S2R R16, SR_CTAID.X ;  /* 0x0000000000107919 */ /* 0x000f280000002500 */
[----:B------:R-:W5:Y:S01]  /*0070*/  LDC.64 R12, c[0x0][0x218] ;  /* 0x00008600ff0c7b82 */ /* 0x000f620000000a00 */
[----:B-1----:R-:W-:Y:S01]  /*0080*/  LOP3.LUT R5, R17, 0x7f, RZ, 0xc0, !PT ;  /* 0x0000007f11057812 */ /* 0x002fe200078ec0ff */
[----:B---3--:R-:W-:-:S03]  /*0090*/  IMAD.SHL.U32 R0, R18, 0x100, RZ ;  /* 0x0000010012007824 */ /* 0x008fc600078e00ff */
[----:B------:R-:W-:Y:S02]  /*00a0*/  PRMT R7, R5, 0x6540, R18 ;  /* 0x0000654005077816 */ /* 0x000fe40000000012 */
[----:B----4-:R-:W-:Y:S02]  /*00b0*/  ISETP.GE.AND P0, PT, R16, 0x10, PT ;  /* 0x000000101000780c */ /* 0x010fe40003f06270 */
[----:B------:R-:W-:Y:S01]  /*00c0*/  LOP3.LUT R9, R0, 0x80, R5, 0xfe, !PT ;  /* 0x0000008000097812 */ /* 0x000fe200078efe05 */
[--C-:B------:R-:W-:Y:S01]  /*00d0*/  IMAD R6, R7, 0x10, R16.reuse ;  /* 0x0000001007067824 */ /* 0x100fe200078e0210 */
[----:B------:R-:W-:Y:S01]  /*00e0*/  HFMA2.MMA R0, -RZ, RZ, 0, 0 ;  /* 0x00000000ff007435 */ /* 0x000fe200000001ff */
[----:B------:R-:W-:Y:S02]  /*00f0*/  MOV R7, RZ ;  /* 0x000000ff00077202 */ /* 0x000fe40000000f00 */
[----:B------:R-:W-:Y:S02]  /*0100*/  IMAD R4, R9, 0x10, R16 ;  /* 0x0000001009047824 */ /* 0x000fe400078e0210 */
[----:B--2---:R-:W-:-:S04]  /*0110*/  IMAD.WIDE R10, R6, 0x4, R14 ;  /* 0x00000004060a7825 */ /* 0x004fc800078e020e */
[----:B-----5:R-:W-:Y:S01]  /*0120*/  IMAD.WIDE R8, R6, 0x4, R12 ;  /* 0x0000000406087825 */ /* 0x020fe200078e020c */
[----:B------:R-:W2:Y:S03]  /*0130*/  @!P0 LDG.E.EL R3, desc[UR6][R10.64] ;  /* 0x000000060a038981 */ /* 0x000ea6000c2e1900 */
[C---:B------:R-:W-:Y:S01]  /*0140*/  IMAD.WIDE R20, R4.reuse, 0x4, R14 ;  /* 0x0000000404147825 */ /* 0x040fe200078e020e */
[----:B------:R1:W2:Y:S01]  /*0150*/  @!P0 LDG.E.EL R2, desc[UR6][R8.64] ;  /* 0x0000000608028981 */ /* 0x0002a2000c2e1900 */
[----:B------:R-:W3:Y:S02]  /*0160*/  LDC.64 R14, c[0x0][0x220] ;  /* 0x00008800ff0e7b82 */ /* 0x000ee40000000a00 */
[----:B------:R-:W-:Y:S01]  /*0170*/  IMAD.WIDE R22, R4, 0x4, R12 ;  /* 0x0000000404167825 */ /* 0x000fe200078e020c */
[----:B------:R-:W4:Y:S04]  /*0180*/  @!P0 LDG.E.EL R0, desc[UR6][R20.64] ;  /* 0x0000000614008981 */ /* 0x000f28000c2e1900 */
[----:B------:R-:W4:Y:S01]  /*0190*/  @!P0 LDG.E.EL R7, desc[UR6][R22.64] ;  /* 0x0000000616078981 */ /* 0x000f22000c2e1900 */
[----:B------:R-:W-:Y:S01]  /*01a0*/  IMAD.SHL.U32 R17, R17, 0x2, RZ ;  /* 0x0000000211117824 */ /* 0x000fe200078e00ff */
[----:B------:R-:W5:Y:S01]  /*01b0*/  LDC.64 R12, c[0x0][0x228] ;  /* 0x00008a00ff0c7b82 */ /* 0x000f620000000a00 */
[----:B------:R-:W-:-:S03]  /*01c0*/  SHF.R.S32.HI R24, RZ, 0x17, R18 ;  /* 0x00000017ff187819 */ /* 0x000fc60000011412 */
[----:B------:R-:W-:Y:S02]  /*01d0*/  LOP3.LUT R17, R17, 0xfe, RZ, 0xc0, !PT ;  /* 0x000000fe11117812 */ /* 0x000fe400078ec0ff */
[----:B------:R-:W-:Y:S02]  /*01e0*/  SGXT R24, R24, 0x1 ;  /* 0x000000011818781a */ /* 0x000fe40000000200 */
[----:B------:R-:W-:-:S04]  /*01f0*/  PRMT R19, R17, 0x6540, R18 ;  /* 0x0000654011137816 */ /* 0x000fc80000000012 */
[----:B------:R-:W-:-:S04]  /*0200*/  LEA.HI R24, R24, R19, RZ, 0x9 ;  /* 0x0000001318187211 */ /* 0x000fc800078f48ff */
[----:B------:R-:W-:Y:S02]  /*0210*/  LOP3.LUT R24, R24, 0xfffffe00, RZ, 0xc0, !PT ;  /* 0xfffffe0018187812 */ /* 0x000fe400078ec0ff */
[----:B-1----:R-:W-:-:S03]  /*0220*/  LEA R9, R16, R19, 0xb ;  /* 0x0000001310097211 */ /* 0x002fc600078e58ff */
[----:B------:R-:W-:Y:S02]  /*0230*/  IMAD.IADD R11, R19, 0x1, -R24 ;  /* 0x00000001130b7824 */ /* 0x000fe400078e0a18 */
[----:B---3--:R-:W-:Y:S01]  /*0240*/  IMAD.WIDE R14, R9, 0x4, R14 ;  /* 0x00000004090e7825 */ /* 0x008fe200078e020e */
[----:B------:R-:W-:-:S03]  /*0250*/  CS2R R8, SRZ ;  /* 0x0000000000087805 */ /* 0x000fc6000001ff00 */
[----:B0----5:R-:W-:-:S03]  /*0260*/  IMAD.WIDE R10, R11, 0x4, R12 ;  /* 0x000000040b0a7825 */ /* 0x021fc600078e020c */
[----:B------:R0:W3:Y:S04]  /*0270*/  @!P0 LDG.E.EL.64 R8, desc[UR6][R14.64] ;  /* 0x000000060e088981 */ /* 0x0000e8000c2e1b00 */
[----:B------:R-:W3:Y:S01]  /*0280*/  LDG.E.EL.64 R10, desc[UR6][R10.64] ;  /* 0x000000060a0a7981 */ /* 0x000ee2000c2e1b00 */
[----:B------:R-:W1:Y:S01]  /*0290*/  S2UR UR5, SR_CgaCtaId ;  /* 0x00000000000579c3 */ /* 0x000e620000008800 */
[----:B------:R-:W-:Y:S02]  /*02a0*/  UMOV UR4, 0x400 ;  /* 0x0000040000047882 */ /* 0x000fe40000000000 */
[----:B-1----:R-:W-:-:S06]  /*02b0*/  UPRMT UR4, UR5, 0x654, UR4 ;  /* 0x0000065405047896 */ /* 0x002fcc0008000004 */
[----:B------:R-:W-:-:S04]  /*02c0*/  LEA R12, R17, UR4, 0x2 ;  /* 0x00000004110c7c11 */ /* 0x000fc8000f8e10ff */
[----:B------:R-:W-:Y:S01]  /*02d0*/  LEA R17, R17, R12, 0x2 ;  /* 0x0000000c11117211 */ /* 0x000fe200078e10ff */
[----:B--2---:R-:W-:Y:S01]  /*02e0*/  FADD R2, R2, R3 ;  /* 0x0000000302027221 */ /* 0x004fe20000000000 */
[----:B------:R-:W-:Y:S01]  /*02f0*/  LEA R3, R5, UR4, 0x2 ;  /* 0x0000000405037c11 */ /* 0x000fe2000f8e10ff */
[----:B----4-:R-:W-:-:S04]  /*0300*/  FADD R0, R7, R0 ;  /* 0x0000000007007221 */ /* 0x010fc80000000000 */
[----:B------:R-:W-:Y:S04]  /*0310*/  STS [R3], R2 ;  /* 0x0000000203007388 */ /* 0x000fe80000000800 */
[----:B------:R1:W-:Y:S01]  /*0320*/  STS [R3+0x200], R0 ;  /* 0x0002000003007388 */ /* 0x0003e20000000800 */
[----:B------:R-:W-:Y:S06]  /*0330*/  BAR.SYNC.DEFER_BLOCKING 0x0 ;  /* 0x0000000000007b1d */ /* 0x000fec0000010000 */
[----:B0-----:R-:W0:Y:S01]  /*0340*/  LDS.64 R14, [R12] ;  /* 0x000000000c0e7984 */ /* 0x001e220000000a00 */
[----:B---3--:R-:W-:Y:S01]  /*0350*/  FADD R7, R10, R8 ;  /* 0x000000080a077221 */ /* 0x008fe20000000000 */
[----:B------:R-:W-:Y:S01]  /*0360*/  FADD R8, R11, R9 ;  /* 0x000000090b087221 */ /* 0x000fe20000000000 */
[----:B------:R-:W-:Y:S01]  /*0370*/  IMAD R9, R5, 0x4, R3 ;  /* 0x0000000405097824 */ /* 0x000fe200078e0203 */
[----:B------:R-:W-:Y:S08]  /*0380*/  BAR.SYNC.DEFER_BLOCKING 0x0 ;  /* 0x0000000000007b1d */ /* 0x000ff00000010000 */
[----:B-1----:R-:W1:Y:S01]  /*0390*/  LDC.64 R2, c[0x0][0x230] ;  /* 0x00008c00ff027b82 */ /* 0x002e620000000a00 */
[----:B0-----:R-:W-:Y:S01]  /*03a0*/  FADD R14, R14, R7 ;  /* 0x000000070e0e7221 */ /* 0x001fe20000000000 */
[----:B------:R-:W-:-:S04]  /*03b0*/  FADD R8, R15, R8 ;  /* 0x000000080f087221 */ /* 0x000fc80000000000 */
[----:B------:R-:W-:Y:S04]  /*03c0*/  STS [R17], R14 ;  /* 0x0000000e11007388 */ /* 0x000fe80000000800 */
[----:B------:R-:W-:Y:S01]  /*03d0*/  STS [R17+0x8], R8 ;  /* 0x0000080811007388 */ /* 0x000fe20000000800 */
[----:B------:R-:W-:Y:S06]  /*03e0*/  BAR.SYNC.DEFER_BLOCKING 0x0 ;  /* 0x0000000000007b1d */ /* 0x000fec0000010000 */
[----:B------:R-:W0:Y:S01]  /*03f0*/  LDS R9, [R9] ;  /* 0x0000000009097984 */ /* 0x000e220000000800 */
[----:B-1----:R-:W-:Y:S01]  /*0400*/  IMAD.WIDE R6, R6, 0x4, R2 ;  /* 0x0000000406067825 */ /* 0x002fe200078e0202 */
[----:B------:R-:W-:-:S04]  /*0410*/  LOP3.LUT R5, R5, 0x80, RZ, 0xfc, !PT ;  /* 0x0000008005057812 */ /* 0x000fc800078efcff */
[----:B------:R-:W-:Y:S01]  /*0420*/  LEA R0, R5, UR4, 0x3 ;  /* 0x0000000405007c11 */ /* 0x000fe2000f8e18ff */
[----:B0-----:R0:W-:Y:S02]  /*0430*/  @!P0 STG.E desc[UR6][R6.64], R9 ;  /* 0x0000000906008986 */ /* 0x0011e4000c101906 */
[----:B0-----:R-:W-:Y:S05]  /*0440*/  @P0 EXIT ;  /* 0x000000000000094d */ /* 0x001fea0003800000 */
[----:B0-----:R-:W0:Y:S01]  /*0450*/  LDS R7, [R0] ;  /* 0x0000000000077984 */ /* 0x001e220000000800 */
[----:B------:R-:W-:-:S05]  /*0460*/  IMAD.WIDE R4, R4, 0x4, R2 ;  /* 0x0000000404047825 */ /* 0x000fca00078e0202 */
[----:B0-----:R-:W-:Y:S01]  /*0470*/  STG.E desc[UR6][R4.64], R7 ;  /* 0x0000000704007986 */ /* 0x001fe2000c101906 */
[----:B------:R-:W-:Y:S05]  /*0480*/  EXIT ;  /* 0x000000000000794d */ /* 0x000fea0003800000 */
.L_x_0:
[----:B------:R-:W-:-:S00]  /*0490*/  BRA `(.L_x_0) ;  /* 0xfffffffc00fc7947 */ /* 0x000fc0000383ffff */
[----:B------:R-:W-:-:S00]  /*04a0*/  NOP ;  /* 0x0000000000007918 */ /* 0x000fc00000000000 */
        /* <DEDUP_REMOVED lines=13> */
.L_x_1:


//--------------------- .nv.shared.triton_poi_fused_add_42 --------------------------
	.section	.nv.shared.triton_poi_fused_add_42,"aw",@nobits
	.sectionflags	@""
	.align	16
	.zero		1024


//--------------------- .nv.constant0.triton_poi_fused_add_42 --------------------------
	.section	.nv.constant0.triton_poi_fused_add_42,"a",@progbits
	.sectionflags	@""
	.align	4
.nv.constant0.triton_poi_fused_add_42:
	.zero		576
